//
// Generated by NVIDIA NVVM Compiler
//
// Compiler Build ID: CL-36424714
// Cuda compilation tools, release 13.0, V13.0.88
// Based on NVVM 20.0.0
//

.version 9.0
.target sm_100
.address_size 64

	// .globl	_Z16multiStageSharedPfS_if
// _ZZ16multiStageSharedPfS_ifE5sdata has been demoted

.visible .entry _Z16multiStageSharedPfS_if(
	.param .u64 .ptr .align 1 _Z16multiStageSharedPfS_if_param_0,
	.param .u64 .ptr .align 1 _Z16multiStageSharedPfS_if_param_1,
	.param .u32 _Z16multiStageSharedPfS_if_param_2,
	.param .f32 _Z16multiStageSharedPfS_if_param_3
)
{
	.reg .pred 	%p<5>;
	.reg .b32 	%r<9>;
	.reg .b32 	%f<9>;
	.reg .b64 	%rd<9>;
	// demoted variable
	.shared .align 4 .b8 _ZZ16multiStageSharedPfS_ifE5sdata[1024];
	ld.param.u64 	%rd1, [_Z16multiStageSharedPfS_if_param_0];
	ld.param.u64 	%rd2, [_Z16multiStageSharedPfS_if_param_1];
	ld.param.u32 	%r4, [_Z16multiStageSharedPfS_if_param_2];
	ld.param.f32 	%f1, [_Z16multiStageSharedPfS_if_param_3];
	mov.u32 	%r1, %tid.x;
	mov.u32 	%r5, %ctaid.x;
	mov.u32 	%r6, %ntid.x;
	mad.lo.s32 	%r2, %r5, %r6, %r1;
	setp.ge.s32 	%p1, %r2, %r4;
	shl.b32 	%r7, %r1, 2;
	mov.u32 	%r8, _ZZ16multiStageSharedPfS_ifE5sdata;
	add.s32 	%r3, %r8, %r7;
	@%p1 bra 	$L__BB0_2;
	cvta.to.global.u64 	%rd3, %rd1;
	mul.wide.s32 	%rd4, %r2, 4;
	add.s64 	%rd5, %rd3, %rd4;
	ld.global.f32 	%f2, [%rd5];
	st.shared.f32 	[%r3], %f2;
$L__BB0_2:
	setp.ge.s32 	%p2, %r2, %r4;
	bar.sync 	0;
	@%p2 bra 	$L__BB0_4;
	ld.shared.f32 	%f3, [%r3];
	mul.f32 	%f4, %f1, %f3;
	st.shared.f32 	[%r3], %f4;
$L__BB0_4:
	setp.ge.s32 	%p3, %r2, %r4;
	bar.sync 	0;
	@%p3 bra 	$L__BB0_6;
	ld.shared.f32 	%f5, [%r3];
	cvt.rn.f32.u32 	%f6, %r1;
	add.f32 	%f7, %f5, %f6;
	st.shared.f32 	[%r3], %f7;
$L__BB0_6:
	setp.ge.s32 	%p4, %r2, %r4;
	bar.sync 	0;
	@%p4 bra 	$L__BB0_8;
	ld.shared.f32 	%f8, [%r3];
	cvta.to.global.u64 	%rd6, %rd2;
	mul.wide.s32 	%rd7, %r2, 4;
	add.s64 	%rd8, %rd6, %rd7;
	st.global.f32 	[%rd8], %f8;
$L__BB0_8:
	ret;

}


// ===== COMPILED SASS (sm_100) =====

	.target	sm_100

	.elftype	@"ET_EXEC"


//--------------------- .note.nv.tkinfo           --------------------------
	.section	.note.nv.tkinfo,"",@"SHT_NOTE"
	.sectionflags	@"SHF_NOTE_NV_TKINFO"
	.tkinfo
        /*0018*/ 	.word	0x00000002
        /*0030*/ 	.string	""
        /*0030*/ 	.string	"ptxas"
        /*0030*/ 	.string	"Cuda compilation tools, release 13.0, V13.0.88"
        /*0030*/ 	.string	"Build cuda_13.0.r13.0/compiler.36424714_0"
        /*0030*/ 	.string	"-arch sm_100 -m 64 "



//--------------------- .note.nv.cuinfo           --------------------------
	.section	.note.nv.cuinfo,"",@"SHT_NOTE"
	.sectionflags	@"SHF_NOTE_NV_CUINFO"
        /*0018*/ 	.short	0x0002
        /*001a*/ 	.short	0x0064
        /*001c*/ 	.short	0x0082
	.zero		2


//--------------------- .nv.info                  --------------------------
	.section	.nv.info,"",@"SHT_CUDA_INFO"
	.align	4


	//----- nvinfo : EIATTR_REGCOUNT
	.align		4
        /*0000*/ 	.byte	0x04, 0x2f
        /*0002*/ 	.short	(.L_1 - .L_0)
	.align		4
.L_0:
        /*0004*/ 	.word	index@(_Z16multiStageSharedPfS_if)
        /*0008*/ 	.word	0x0000000c


	//----- nvinfo : EIATTR_FRAME_SIZE
	.align		4
.L_1:
        /*000c*/ 	.byte	0x04, 0x11
        /*000e*/ 	.short	(.L_3 - .L_2)
	.align		4
.L_2:
        /*0010*/ 	.word	index@(_Z16multiStageSharedPfS_if)
        /*0014*/ 	.word	0x00000000


	//----- nvinfo : EIATTR_MIN_STACK_SIZE
	.align		4
.L_3:
        /*0018*/ 	.byte	0x04, 0x12
        /*001a*/ 	.short	(.L_5 - .L_4)
	.align		4
.L_4:
        /*001c*/ 	.word	index@(_Z16multiStageSharedPfS_if)
        /*0020*/ 	.word	0x00000000
.L_5:


//--------------------- .nv.compat                --------------------------
	.section	.nv.compat,"",@"SHT_CUDA_COMPAT_INFO"
	.align	4
        /*0000*/ 	.byte	0x02, 0x09, 0x00, 0x00, 0x02, 0x02, 0x01, 0x00, 0x02, 0x05, 0x05, 0x00, 0x03, 0x07, 0x01, 0x01
        /*0010*/ 	.byte	0x02, 0x03, 0x00, 0x00, 0x02, 0x06, 0x01, 0x00, 0x04, 0x0b, 0x08, 0x00, 0x09, 0x00, 0x00, 0x00
        /*0020*/ 	.byte	0x00, 0x00, 0x00, 0x00


//--------------------- .nv.info._Z16multiStageSharedPfS_if --------------------------
	.section	.nv.info._Z16multiStageSharedPfS_if,"",@"SHT_CUDA_INFO"
	.sectionflags	@""
	.align	4


	//----- nvinfo : EIATTR_CUDA_API_VERSION
	.align		4
        /*0000*/ 	.byte	0x04, 0x37
        /*0002*/ 	.short	(.L_7 - .L_6)
.L_6:
        /*0004*/ 	.word	0x00000082


	//----- nvinfo : EIATTR_KPARAM_INFO
	.align		4
.L_7:
        /*0008*/ 	.byte	0x04, 0x17
        /*000a*/ 	.short	(.L_9 - .L_8)
.L_8:
        /*000c*/ 	.word	0x00000000
        /*0010*/ 	.short	0x0003
        /*0012*/ 	.short	0x0014
        /*0014*/ 	.byte	0x00, 0xf0, 0x11, 0x00


	//----- nvinfo : EIATTR_KPARAM_INFO
	.align		4
.L_9:
        /*0018*/ 	.byte	0x04, 0x17
        /*001a*/ 	.short	(.L_11 - .L_10)
.L_10:
        /*001c*/ 	.word	0x00000000
        /*0020*/ 	.short	0x0002
        /*0022*/ 	.short	0x0010
        /*0024*/ 	.byte	0x00, 0xf0, 0x11, 0x00


	//----- nvinfo : EIATTR_KPARAM_INFO
	.align		4
.L_11:
        /*0028*/ 	.byte	0x04, 0x17
        /*002a*/ 	.short	(.L_13 - .L_12)
.L_12:
        /*002c*/ 	.word	0x00000000
        /*0030*/ 	.short	0x0001
        /*0032*/ 	.short	0x0008
        /*0034*/ 	.byte	0x00, 0xf5, 0x21, 0x00


	//----- nvinfo : EIATTR_KPARAM_INFO
	.align		4
.L_13:
        /*0038*/ 	.byte	0x04, 0x17
        /*003a*/ 	.short	(.L_15 - .L_14)
.L_14:
        /*003c*/ 	.word	0x00000000
        /*0040*/ 	.short	0x0000
        /*0042*/ 	.short	0x0000
        /*0044*/ 	.byte	0x00, 0xf5, 0x21, 0x00


	//----- nvinfo : EIATTR_SPARSE_MMA_MASK
	.align		4
.L_15:
        /*0048*/ 	.byte	0x03, 0x50
        /*004a*/ 	.short	0x0000


	//----- nvinfo : EIATTR_MAXREG_COUNT
	.align		4
        /*004c*/ 	.byte	0x03, 0x1b
        /*004e*/ 	.short	0x00ff


	//----- nvinfo : EIATTR_NUM_BARRIERS
	.align		4
        /*0050*/ 	.byte	0x02, 0x4c
        /*0052*/ 	.byte	0x01
	.zero		1


	//----- nvinfo : EIATTR_MERCURY_ISA_VERSION
	.align		4
        /*0054*/ 	.byte	0x03, 0x5f
        /*0056*/ 	.short	0x0101


	//----- nvinfo : EIATTR_VRC_CTA_INIT_COUNT
	.align		4
        /*0058*/ 	.byte	0x02, 0x4a
	.zero		1
	.zero		1


	//----- nvinfo : EIATTR_EXIT_INSTR_OFFSETS
	.align		4
        /*005c*/ 	.byte	0x04, 0x1c
        /*005e*/ 	.short	(.L_17 - .L_16)


	//   ....[0]....
.L_16:
        /*0060*/ 	.word	0x000001b0


	//   ....[1]....
        /*0064*/ 	.word	0x00000200


	//----- nvinfo : EIATTR_CBANK_PARAM_SIZE
	.align		4
.L_17:
        /*0068*/ 	.byte	0x03, 0x19
        /*006a*/ 	.short	0x0018


	//----- nvinfo : EIATTR_PARAM_CBANK
	.align		4
        /*006c*/ 	.byte	0x04, 0x0a
        /*006e*/ 	.short	(.L_19 - .L_18)
	.align		4
.L_18:
        /*0070*/ 	.word	index@(.nv.constant0._Z16multiStageSharedPfS_if)
        /*0074*/ 	.short	0x0380
        /*0076*/ 	.short	0x0018


	//----- nvinfo : EIATTR_SW_WAR
	.align		4
.L_19:
        /*0078*/ 	.byte	0x04, 0x36
        /*007a*/ 	.short	(.L_21 - .L_20)
.L_20:
        /*007c*/ 	.word	0x00000008
.L_21:


//--------------------- .nv.callgraph             --------------------------
	.section	.nv.callgraph,"",@"SHT_CUDA_CALLGRAPH"
	.align	4
	.sectionentsize	8
	.align		4
        /*0000*/ 	.word	0x00000000
	.align		4
        /*0004*/ 	.word	0xffffffff
	.align		4
        /*0008*/ 	.word	0x00000000
	.align		4
        /*000c*/ 	.word	0xfffffffe
	.align		4
        /*0010*/ 	.word	0x00000000
	.align		4
        /*0014*/ 	.word	0xfffffffd
	.align		4
        /*0018*/ 	.word	0x00000000
	.align		4
        /*001c*/ 	.word	0xfffffffc


//--------------------- .text._Z16multiStageSharedPfS_if --------------------------
	.section	.text._Z16multiStageSharedPfS_if,"ax",@progbits
	.align	128
        .global         _Z16multiStageSharedPfS_if
        .type           _Z16multiStageSharedPfS_if,@function
        .size           _Z16multiStageSharedPfS_if,(.L_x_1 - _Z16multiStageSharedPfS_if)
        .other          _Z16multiStageSharedPfS_if,@"STO_CUDA_ENTRY STV_DEFAULT"
_Z16multiStageSharedPfS_if:
.text._Z16multiStageSharedPfS_if:
[----:B------:R-:W-:Y:S01]  /*0000*/  LDC R1, c[0x0][0x37c] ;  /* 0x0000df00ff017b82 */ /* 0x000fe20000000800 */
[----:B------:R-:W0:Y:S07]  /*0010*/  S2R R9, SR_TID.X ;  /* 0x0000000000097919 */ /* 0x000e2e0000002100 */
[----:B------:R-:W0:Y:S01]  /*0020*/  S2UR UR4, SR_CTAID.X ;  /* 0x00000000000479c3 */ /* 0x000e220000002500 */
[----:B------:R-:W1:Y:S01]  /*0030*/  LDCU UR5, c[0x0][0x390] ;  /* 0x00007200ff0577ac */ /* 0x000e620008000800 */
[----:B------:R-:W2:Y:S06]  /*0040*/  LDCU.64 UR6, c[0x0][0x358] ;  /* 0x00006b00ff0677ac */ /* 0x000eac0008000a00 */
[----:B------:R-:W0:Y:S02]  /*0050*/  LDC R0, c[0x0][0x360] ;  /* 0x0000d800ff007b82 */ /* 0x000e240000000800 */
[----:B0-----:R-:W-:-:S05]  /*0060*/  IMAD R5, R0, UR4, R9 ;  /* 0x0000000400057c24 */ /* 0x001fca000f8e0209 */
[----:B-1----:R-:W-:-:S13]  /*0070*/  ISETP.GE.AND P0, PT, R5, UR5, PT ;  /* 0x0000000505007c0c */ /* 0x002fda000bf06270 */
[----:B------:R-:W0:Y:S08]  /*0080*/  @!P0 LDC.64 R2, c[0x0][0x380] ;  /* 0x0000e000ff028b82 */ /* 0x000e300000000a00 */
[----:B------:R-:W1:Y:S01]  /*0090*/  S2UR UR5, SR_CgaCtaId ;  /* 0x00000000000579c3 */ /* 0x000e620000008800 */
[----:B------:R-:W-:-:S07]  /*00a0*/  UMOV UR4, 0x400 ;  /* 0x0000040000047882 */ /* 0x000fce0000000000 */
[----:B------:R-:W3:Y:S01]  /*00b0*/  @!P0 LDC R7, c[0x0][0x394] ;  /* 0x0000e500ff078b82 */ /* 0x000ee20000000800 */
[----:B0-----:R-:W-:-:S06]  /*00c0*/  @!P0 IMAD.WIDE R2, R5, 0x4, R2 ;  /* 0x0000000405028825 */ /* 0x001fcc00078e0202 */
[----:B--2---:R-:W2:Y:S01]  /*00d0*/  @!P0 LDG.E R3, desc[UR6][R2.64] ;  /* 0x0000000602038981 */ /* 0x004ea2000c1e1900 */
[----:B-1----:R-:W-:-:S06]  /*00e0*/  ULEA UR4, UR5, UR4, 0x18 ;  /* 0x0000000405047291 */ /* 0x002fcc000f8ec0ff */
[----:B------:R-:W-:Y:S02]  /*00f0*/  LEA R0, R9, UR4, 0x2 ;  /* 0x0000000409007c11 */ /* 0x000fe4000f8e10ff */
[----:B------:R-:W-:-:S03]  /*0100*/  @!P0 I2FP.F32.U32 R9, R9 ;  /* 0x0000000900098245 */ /* 0x000fc60000201000 */
[----:B--2---:R-:W-:Y:S01]  /*0110*/  @!P0 STS [R0], R3 ;  /* 0x0000000300008388 */ /* 0x004fe20000000800 */
[----:B------:R-:W-:Y:S06]  /*0120*/  BAR.SYNC.DEFER_BLOCKING 0x0 ;  /* 0x0000000000007b1d */ /* 0x000fec0000010000 */
[----:B------:R-:W3:Y:S02]  /*0130*/  @!P0 LDS R4, [R0] ;  /* 0x0000000000048984 */ /* 0x000ee40000000800 */
[----:B---3--:R-:W-:-:S05]  /*0140*/  @!P0 FMUL R7, R4, R7 ;  /* 0x0000000704078220 */ /* 0x008fca0000400000 */
[----:B------:R-:W-:Y:S01]  /*0150*/  @!P0 STS [R0], R7 ;  /* 0x0000000700008388 */ /* 0x000fe20000000800 */
[----:B------:R-:W-:Y:S06]  /*0160*/  BAR.SYNC.DEFER_BLOCKING 0x0 ;  /* 0x0000000000007b1d */ /* 0x000fec0000010000 */
[----:B------:R-:W0:Y:S02]  /*0170*/  @!P0 LDS R2, [R0] ;  /* 0x0000000000028984 */ /* 0x000e240000000800 */
[----:B0-----:R-:W-:-:S05]  /*0180*/  @!P0 FADD R9, R2, R9 ;  /* 0x0000000902098221 */ /* 0x001fca0000000000 */
[----:B------:R0:W-:Y:S01]  /*0190*/  @!P0 STS [R0], R9 ;  /* 0x0000000900008388 */ /* 0x0001e20000000800 */
[----:B------:R-:W-:Y:S06]  /*01a0*/  BAR.SYNC.DEFER_BLOCKING 0x0 ;  /* 0x0000000000007b1d */ /* 0x000fec0000010000 */
[----:B------:R-:W-:Y:S05]  /*01b0*/  @P0 EXIT ;  /* 0x000000000000094d */ /* 0x000fea0003800000 */
[----:B------:R-:W1:Y:S01]  /*01c0*/  LDS R7, [R0] ;  /* 0x0000000000077984 */ /* 0x000e620000000800 */
[----:B------:R-:W2:Y:S02]  /*01d0*/  LDC.64 R2, c[0x0][0x388] ;  /* 0x0000e200ff027b82 */ /* 0x000ea40000000a00 */
[----:B--2---:R-:W-:-:S05]  /*01e0*/  IMAD.WIDE R2, R5, 0x4, R2 ;  /* 0x0000000405027825 */ /* 0x004fca00078e0202 */
[----:B-1----:R-:W-:Y:S01]  /*01f0*/  STG.E desc[UR6][R2.64], R7 ;  /* 0x0000000702007986 */ /* 0x002fe2000c101906 */
[----:B------:R-:W-:Y:S05]  /*0200*/  EXIT ;  /* 0x000000000000794d */ /* 0x000fea0003800000 */
.L_x_0:
[----:B------:R-:W-:-:S00]  /*0210*/  BRA `(.L_x_0) ;  /* 0xfffffffc00fc7947 */ /* 0x000fc0000383ffff */
[----:B------:R-:W-:-:S00]  /*0220*/  NOP ;  /* 0x0000000000007918 */ /* 0x000fc00000000000 */
        /* <DEDUP_REMOVED lines=13> */
.L_x_1:


//--------------------- .nv.shared._Z16multiStageSharedPfS_if --------------------------
	.section	.nv.shared._Z16multiStageSharedPfS_if,"aw",@nobits
	.sectionflags	@""
	.align	4
.nv.shared._Z16multiStageSharedPfS_if:
	.zero		2048


//--------------------- .nv.shared.reserved.0     --------------------------
	.section	.nv.shared.reserved.0,"aw",@nobits
	.weak		__nv_reservedSMEM_offset_0_alias
	.size		__nv_reservedSMEM_offset_0_alias, 0, 64
	.other		__nv_reservedSMEM_offset_0_alias,@"STO_CUDA_RESERVED_SHARED STV_DEFAULT"
__nv_reservedSMEM_offset_0_alias:
	.zero		0
	.zero		64


//--------------------- .nv.constant0._Z16multiStageSharedPfS_if --------------------------
	.section	.nv.constant0._Z16multiStageSharedPfS_if,"a",@progbits
	.sectionflags	@""
	.align	4
.nv.constant0._Z16multiStageSharedPfS_if:
	.zero		920


//--------------------- SYMBOLS --------------------------

	.type		.nv.reservedSmem.offset0,@object
	.size		.nv.reservedSmem.offset0,0x4
	.type		.nv.reservedSmem.cap,@object
	.size		.nv.reservedSmem.cap,0x4
